//
// Generated by NVIDIA NVVM Compiler
//
// Compiler Build ID: CL-36424714
// Cuda compilation tools, release 13.0, V13.0.88
// Based on NVVM 20.0.0
//

.version 9.0
.target sm_100
.address_size 64

	// .globl	_Z7mat_mulPiS_S_

.visible .entry _Z7mat_mulPiS_S_(
	.param .u64 .ptr .align 1 _Z7mat_mulPiS_S__param_0,
	.param .u64 .ptr .align 1 _Z7mat_mulPiS_S__param_1,
	.param .u64 .ptr .align 1 _Z7mat_mulPiS_S__param_2
)
{
	.reg .pred 	%p<2>;
	.reg .b32 	%r<64>;
	.reg .b64 	%rd<28>;

	ld.param.u64 	%rd8, [_Z7mat_mulPiS_S__param_0];
	ld.param.u64 	%rd9, [_Z7mat_mulPiS_S__param_1];
	ld.param.u64 	%rd7, [_Z7mat_mulPiS_S__param_2];
	cvta.to.global.u64 	%rd10, %rd9;
	cvta.to.global.u64 	%rd11, %rd8;
	mov.u32 	%r9, %ctaid.y;
	mov.u32 	%r10, %ctaid.x;
	shl.b32 	%r11, %r9, 14;
	shl.b32 	%r12, %r10, 4;
	add.s32 	%r1, %r11, %r12;
	mov.u32 	%r2, %tid.y;
	mov.u32 	%r3, %tid.x;
	mul.wide.u32 	%rd12, %r10, 64;
	mul.wide.u32 	%rd13, %r3, 4;
	add.s64 	%rd14, %rd12, %rd13;
	add.s64 	%rd15, %rd14, %rd10;
	add.s64 	%rd27, %rd15, 32768;
	mul.wide.u32 	%rd16, %r9, 65536;
	mul.wide.u32 	%rd17, %r2, 4096;
	add.s64 	%rd18, %rd16, %rd17;
	add.s64 	%rd19, %rd18, %rd11;
	add.s64 	%rd26, %rd19, 32;
	mov.b32 	%r62, 0;
	mov.u32 	%r63, %r62;
$L__BB0_1:
	ld.global.u32 	%r13, [%rd26+-32];
	ld.global.u32 	%r14, [%rd27+-32768];
	mad.lo.s32 	%r15, %r14, %r13, %r63;
	ld.global.u32 	%r16, [%rd26+-28];
	ld.global.u32 	%r17, [%rd27+-28672];
	mad.lo.s32 	%r18, %r17, %r16, %r15;
	ld.global.u32 	%r19, [%rd26+-24];
	ld.global.u32 	%r20, [%rd27+-24576];
	mad.lo.s32 	%r21, %r20, %r19, %r18;
	ld.global.u32 	%r22, [%rd26+-20];
	ld.global.u32 	%r23, [%rd27+-20480];
	mad.lo.s32 	%r24, %r23, %r22, %r21;
	ld.global.u32 	%r25, [%rd26+-16];
	ld.global.u32 	%r26, [%rd27+-16384];
	mad.lo.s32 	%r27, %r26, %r25, %r24;
	ld.global.u32 	%r28, [%rd26+-12];
	ld.global.u32 	%r29, [%rd27+-12288];
	mad.lo.s32 	%r30, %r29, %r28, %r27;
	ld.global.u32 	%r31, [%rd26+-8];
	ld.global.u32 	%r32, [%rd27+-8192];
	mad.lo.s32 	%r33, %r32, %r31, %r30;
	ld.global.u32 	%r34, [%rd26+-4];
	ld.global.u32 	%r35, [%rd27+-4096];
	mad.lo.s32 	%r36, %r35, %r34, %r33;
	ld.global.u32 	%r37, [%rd26];
	ld.global.u32 	%r38, [%rd27];
	mad.lo.s32 	%r39, %r38, %r37, %r36;
	ld.global.u32 	%r40, [%rd26+4];
	ld.global.u32 	%r41, [%rd27+4096];
	mad.lo.s32 	%r42, %r41, %r40, %r39;
	ld.global.u32 	%r43, [%rd26+8];
	ld.global.u32 	%r44, [%rd27+8192];
	mad.lo.s32 	%r45, %r44, %r43, %r42;
	ld.global.u32 	%r46, [%rd26+12];
	ld.global.u32 	%r47, [%rd27+12288];
	mad.lo.s32 	%r48, %r47, %r46, %r45;
	ld.global.u32 	%r49, [%rd26+16];
	ld.global.u32 	%r50, [%rd27+16384];
	mad.lo.s32 	%r51, %r50, %r49, %r48;
	ld.global.u32 	%r52, [%rd26+20];
	ld.global.u32 	%r53, [%rd27+20480];
	mad.lo.s32 	%r54, %r53, %r52, %r51;
	ld.global.u32 	%r55, [%rd26+24];
	ld.global.u32 	%r56, [%rd27+24576];
	mad.lo.s32 	%r57, %r56, %r55, %r54;
	ld.global.u32 	%r58, [%rd26+28];
	ld.global.u32 	%r59, [%rd27+28672];
	mad.lo.s32 	%r63, %r59, %r58, %r57;
	bar.sync 	0;
	add.s32 	%r62, %r62, 1;
	add.s64 	%rd27, %rd27, 65536;
	add.s64 	%rd26, %rd26, 64;
	setp.ne.s32 	%p1, %r62, 64;
	@%p1 bra 	$L__BB0_1;
	cvta.to.global.u64 	%rd20, %rd7;
	cvt.u64.u32 	%rd21, %r1;
	shl.b32 	%r60, %r2, 10;
	or.b32  	%r61, %r60, %r3;
	cvt.u64.u32 	%rd22, %r61;
	add.s64 	%rd23, %rd21, %rd22;
	shl.b64 	%rd24, %rd23, 2;
	add.s64 	%rd25, %rd20, %rd24;
	st.global.u32 	[%rd25], %r63;
	ret;

}


// ===== COMPILED SASS (sm_100) =====

	.target	sm_100

	.elftype	@"ET_EXEC"


//--------------------- .note.nv.tkinfo           --------------------------
	.section	.note.nv.tkinfo,"",@"SHT_NOTE"
	.sectionflags	@"SHF_NOTE_NV_TKINFO"
	.tkinfo
        /*0018*/ 	.word	0x00000002
        /*0030*/ 	.string	""
        /*0030*/ 	.string	"ptxas"
        /*0030*/ 	.string	"Cuda compilation tools, release 13.0, V13.0.88"
        /*0030*/ 	.string	"Build cuda_13.0.r13.0/compiler.36424714_0"
        /*0030*/ 	.string	"-arch sm_100 -m 64 "



//--------------------- .note.nv.cuinfo           --------------------------
	.section	.note.nv.cuinfo,"",@"SHT_NOTE"
	.sectionflags	@"SHF_NOTE_NV_CUINFO"
        /*0018*/ 	.short	0x0002
        /*001a*/ 	.short	0x0064
        /*001c*/ 	.short	0x0082
	.zero		2


//--------------------- .nv.info                  --------------------------
	.section	.nv.info,"",@"SHT_CUDA_INFO"
	.align	4


	//----- nvinfo : EIATTR_REGCOUNT
	.align		4
        /*0000*/ 	.byte	0x04, 0x2f
        /*0002*/ 	.short	(.L_1 - .L_0)
	.align		4
.L_0:
        /*0004*/ 	.word	index@(_Z7mat_mulPiS_S_)
        /*0008*/ 	.word	0x0000001d


	//----- nvinfo : EIATTR_FRAME_SIZE
	.align		4
.L_1:
        /*000c*/ 	.byte	0x04, 0x11
        /*000e*/ 	.short	(.L_3 - .L_2)
	.align		4
.L_2:
        /*0010*/ 	.word	index@(_Z7mat_mulPiS_S_)
        /*0014*/ 	.word	0x00000000


	//----- nvinfo : EIATTR_MIN_STACK_SIZE
	.align		4
.L_3:
        /*0018*/ 	.byte	0x04, 0x12
        /*001a*/ 	.short	(.L_5 - .L_4)
	.align		4
.L_4:
        /*001c*/ 	.word	index@(_Z7mat_mulPiS_S_)
        /*0020*/ 	.word	0x00000000
.L_5:


//--------------------- .nv.compat                --------------------------
	.section	.nv.compat,"",@"SHT_CUDA_COMPAT_INFO"
	.align	4
        /*0000*/ 	.byte	0x02, 0x09, 0x00, 0x00, 0x02, 0x02, 0x01, 0x00, 0x02, 0x05, 0x05, 0x00, 0x03, 0x07, 0x01, 0x01
        /*0010*/ 	.byte	0x02, 0x03, 0x00, 0x00, 0x02, 0x06, 0x01, 0x00, 0x04, 0x0b, 0x08, 0x00, 0x09, 0x00, 0x00, 0x00
        /*0020*/ 	.byte	0x00, 0x00, 0x00, 0x00


//--------------------- .nv.info._Z7mat_mulPiS_S_ --------------------------
	.section	.nv.info._Z7mat_mulPiS_S_,"",@"SHT_CUDA_INFO"
	.sectionflags	@""
	.align	4


	//----- nvinfo : EIATTR_CUDA_API_VERSION
	.align		4
        /*0000*/ 	.byte	0x04, 0x37
        /*0002*/ 	.short	(.L_7 - .L_6)
.L_6:
        /*0004*/ 	.word	0x00000082


	//----- nvinfo : EIATTR_KPARAM_INFO
	.align		4
.L_7:
        /*0008*/ 	.byte	0x04, 0x17
        /*000a*/ 	.short	(.L_9 - .L_8)
.L_8:
        /*000c*/ 	.word	0x00000000
        /*0010*/ 	.short	0x0002
        /*0012*/ 	.short	0x0010
        /*0014*/ 	.byte	0x00, 0xf5, 0x21, 0x00


	//----- nvinfo : EIATTR_KPARAM_INFO
	.align		4
.L_9:
        /*0018*/ 	.byte	0x04, 0x17
        /*001a*/ 	.short	(.L_11 - .L_10)
.L_10:
        /*001c*/ 	.word	0x00000000
        /*0020*/ 	.short	0x0001
        /*0022*/ 	.short	0x0008
        /*0024*/ 	.byte	0x00, 0xf5, 0x21, 0x00


	//----- nvinfo : EIATTR_KPARAM_INFO
	.align		4
.L_11:
        /*0028*/ 	.byte	0x04, 0x17
        /*002a*/ 	.short	(.L_13 - .L_12)
.L_12:
        /*002c*/ 	.word	0x00000000
        /*0030*/ 	.short	0x0000
        /*0032*/ 	.short	0x0000
        /*0034*/ 	.byte	0x00, 0xf5, 0x21, 0x00


	//----- nvinfo : EIATTR_SPARSE_MMA_MASK
	.align		4
.L_13:
        /*0038*/ 	.byte	0x03, 0x50
        /*003a*/ 	.short	0x0000


	//----- nvinfo : EIATTR_MAXREG_COUNT
	.align		4
        /*003c*/ 	.byte	0x03, 0x1b
        /*003e*/ 	.short	0x00ff


	//----- nvinfo : EIATTR_NUM_BARRIERS
	.align		4
        /*0040*/ 	.byte	0x02, 0x4c
        /*0042*/ 	.byte	0x01
	.zero		1


	//----- nvinfo : EIATTR_MERCURY_ISA_VERSION
	.align		4
        /*0044*/ 	.byte	0x03, 0x5f
        /*0046*/ 	.short	0x0101


	//----- nvinfo : EIATTR_VRC_CTA_INIT_COUNT
	.align		4
        /*0048*/ 	.byte	0x02, 0x4a
	.zero		1
	.zero		1


	//----- nvinfo : EIATTR_EXIT_INSTR_OFFSETS
	.align		4
        /*004c*/ 	.byte	0x04, 0x1c
        /*004e*/ 	.short	(.L_15 - .L_14)


	//   ....[0]....
.L_14:
        /*0050*/ 	.word	0x00000550


	//----- nvinfo : EIATTR_CBANK_PARAM_SIZE
	.align		4
.L_15:
        /*0054*/ 	.byte	0x03, 0x19
        /*0056*/ 	.short	0x0018


	//----- nvinfo : EIATTR_PARAM_CBANK
	.align		4
        /*0058*/ 	.byte	0x04, 0x0a
        /*005a*/ 	.short	(.L_17 - .L_16)
	.align		4
.L_16:
        /*005c*/ 	.word	index@(.nv.constant0._Z7mat_mulPiS_S_)
        /*0060*/ 	.short	0x0380
        /*0062*/ 	.short	0x0018


	//----- nvinfo : EIATTR_SW_WAR
	.align		4
.L_17:
        /*0064*/ 	.byte	0x04, 0x36
        /*0066*/ 	.short	(.L_19 - .L_18)
.L_18:
        /*0068*/ 	.word	0x00000008
.L_19:


//--------------------- .nv.callgraph             --------------------------
	.section	.nv.callgraph,"",@"SHT_CUDA_CALLGRAPH"
	.align	4
	.sectionentsize	8
	.align		4
        /*0000*/ 	.word	0x00000000
	.align		4
        /*0004*/ 	.word	0xffffffff
	.align		4
        /*0008*/ 	.word	0x00000000
	.align		4
        /*000c*/ 	.word	0xfffffffe
	.align		4
        /*0010*/ 	.word	0x00000000
	.align		4
        /*0014*/ 	.word	0xfffffffd
	.align		4
        /*0018*/ 	.word	0x00000000
	.align		4
        /*001c*/ 	.word	0xfffffffc


//--------------------- .text._Z7mat_mulPiS_S_    --------------------------
	.section	.text._Z7mat_mulPiS_S_,"ax",@progbits
	.align	128
        .global         _Z7mat_mulPiS_S_
        .type           _Z7mat_mulPiS_S_,@function
        .size           _Z7mat_mulPiS_S_,(.L_x_2 - _Z7mat_mulPiS_S_)
        .other          _Z7mat_mulPiS_S_,@"STO_CUDA_ENTRY STV_DEFAULT"
_Z7mat_mulPiS_S_:
.text._Z7mat_mulPiS_S_:
[----:B------:R-:W-:Y:S01]  /*0000*/  LDC R1, c[0x0][0x37c] ;  /* 0x0000df00ff017b82 */ /* 0x000fe20000000800 */
[----:B------:R-:W0:Y:S01]  /*0010*/  S2R R0, SR_TID.X ;  /* 0x0000000000007919 */ /* 0x000e220000002100 */
[----:B------:R-:W1:Y:S01]  /*0020*/  LDCU.128 UR8, c[0x0][0x380] ;  /* 0x00007000ff0877ac */ /* 0x000e620008000c00 */
[----:B------:R-:W-:Y:S01]  /*0030*/  HFMA2 R10, -RZ, RZ, 0, 0 ;  /* 0x00000000ff0a7431 */ /* 0x000fe200000001ff */
[----:B------:R-:W2:Y:S01]  /*0040*/  S2R R6, SR_TID.Y ;  /* 0x0000000000067919 */ /* 0x000ea20000002200 */
[----:B------:R-:W3:Y:S01]  /*0050*/  LDCU.64 UR6, c[0x0][0x358] ;  /* 0x00006b00ff0677ac */ /* 0x000ee20008000a00 */
[----:B------:R-:W4:Y:S01]  /*0060*/  S2R R8, SR_CTAID.X ;  /* 0x0000000000087919 */ /* 0x000f220000002500 */
[----:B------:R-:W-:Y:S01]  /*0070*/  UMOV UR4, URZ ;  /* 0x000000ff00047c82 */ /* 0x000fe20008000000 */
[----:B------:R-:W5:Y:S01]  /*0080*/  S2R R7, SR_CTAID.Y ;  /* 0x0000000000077919 */ /* 0x000f620000002600 */
[----:B0-----:R-:W-:-:S04]  /*0090*/  IMAD.WIDE.U32 R2, R0, 0x4, RZ ;  /* 0x0000000400027825 */ /* 0x001fc800078e00ff */
[----:B--2---:R-:W-:-:S04]  /*00a0*/  IMAD.WIDE.U32 R4, R6, 0x1000, RZ ;  /* 0x0000100006047825 */ /* 0x004fc800078e00ff */
[----:B----4-:R-:W-:-:S04]  /*00b0*/  IMAD.WIDE.U32 R2, R8, 0x40, R2 ;  /* 0x0000004008027825 */ /* 0x010fc800078e0002 */
[C---:B-----5:R-:W-:Y:S01]  /*00c0*/  IMAD.WIDE.U32 R4, R7.reuse, 0x10000, R4 ;  /* 0x0001000007047825 */ /* 0x060fe200078e0004 */
[----:B-1----:R-:W-:Y:S02]  /*00d0*/  IADD3 R9, P0, PT, R2, UR10, RZ ;  /* 0x0000000a02097c10 */ /* 0x002fe4000ff1e0ff */
[----:B------:R-:W-:Y:S02]  /*00e0*/  LEA R7, R7, R8, 0xa ;  /* 0x0000000807077211 */ /* 0x000fe400078e50ff */
[----:B------:R-:W-:Y:S02]  /*00f0*/  IADD3 R2, P2, PT, R4, UR8, RZ ;  /* 0x0000000804027c10 */ /* 0x000fe4000ff5e0ff */
[----:B------:R-:W-:Y:S02]  /*0100*/  IADD3 R4, P1, PT, R9, 0x8000, RZ ;  /* 0x0000800009047810 */ /* 0x000fe40007f3e0ff */
[----:B------:R-:W-:Y:S02]  /*0110*/  IADD3 R2, P3, PT, R2, 0x20, RZ ;  /* 0x0000002002027810 */ /* 0x000fe40007f7e0ff */
[----:B------:R-:W-:-:S02]  /*0120*/  IADD3.X R9, PT, PT, RZ, UR11, R3, P1, P0 ;  /* 0x0000000bff097c10 */ /* 0x000fc40008fe0403 */
[----:B---3--:R-:W-:-:S09]  /*0130*/  IADD3.X R3, PT, PT, RZ, UR9, R5, P3, P2 ;  /* 0x00000009ff037c10 */ /* 0x008fd20009fe4405 */
.L_x_0:
[----:B------:R-:W-:Y:S01]  /*0140*/  MOV R5, R9 ;  /* 0x0000000900057202 */ /* 0x000fe20000000f00 */
[----:B------:R-:W2:Y:S04]  /*0150*/  LDG.E R11, desc[UR6][R2.64+-0x20] ;  /* 0xffffe006020b7981 */ /* 0x000ea8000c1e1900 */
[----:B------:R-:W2:Y:S04]  /*0160*/  LDG.E R12, desc[UR6][R4.64+-0x8000] ;  /* 0xff800006040c7981 */ /* 0x000ea8000c1e1900 */
[----:B------:R-:W3:Y:S04]  /*0170*/  LDG.E R24, desc[UR6][R2.64+-0x1c] ;  /* 0xffffe40602187981 */ /* 0x000ee8000c1e1900 */
[----:B------:R-:W3:Y:S04]  /*0180*/  LDG.E R25, desc[UR6][R4.64+-0x7000] ;  /* 0xff90000604197981 */ /* 0x000ee8000c1e1900 */
[----:B------:R-:W4:Y:S04]  /*0190*/  LDG.E R17, desc[UR6][R2.64+-0x18] ;  /* 0xffffe80602117981 */ /* 0x000f28000c1e1900 */
[----:B------:R-:W4:Y:S04]  /*01a0*/  LDG.E R16, desc[UR6][R4.64+-0x6000] ;  /* 0xffa0000604107981 */ /* 0x000f28000c1e1900 */
[----:B------:R-:W5:Y:S04]  /*01b0*/  LDG.E R18, desc[UR6][R2.64+-0x14] ;  /* 0xffffec0602127981 */ /* 0x000f68000c1e1900 */
        /* <DEDUP_REMOVED lines=9> */
[----:B------:R-:W5:Y:S01]  /*0250*/  LDG.E R13, desc[UR6][R4.64] ;  /* 0x00000006040d7981 */ /* 0x000f62000c1e1900 */
[----:B--2---:R-:W-:-:S03]  /*0260*/  IMAD R11, R11, R12, R10 ;  /* 0x0000000c0b0b7224 */ /* 0x004fc600078e020a */
[----:B------:R-:W2:Y:S04]  /*0270*/  LDG.E R12, desc[UR6][R2.64] ;  /* 0x00000006020c7981 */ /* 0x000ea8000c1e1900 */
[----:B------:R-:W2:Y:S01]  /*0280*/  LDG.E R10, desc[UR6][R2.64+0x4] ;  /* 0x00000406020a7981 */ /* 0x000ea2000c1e1900 */
[----:B---3--:R-:W-:-:S03]  /*0290*/  IMAD R24, R24, R25, R11 ;  /* 0x0000001918187224 */ /* 0x008fc600078e020b */
[----:B------:R-:W3:Y:S04]  /*02a0*/  LDG.E R11, desc[UR6][R4.64+0x1000] ;  /* 0x00100006040b7981 */ /* 0x000ee8000c1e1900 */
[----:B------:R-:W3:Y:S01]  /*02b0*/  LDG.E R25, desc[UR6][R4.64+0x5000] ;  /* 0x0050000604197981 */ /* 0x000ee2000c1e1900 */
[----:B----4-:R-:W-:-:S03]  /*02c0*/  IMAD R24, R17, R16, R24 ;  /* 0x0000001011187224 */ /* 0x010fc600078e0218 */
[----:B------:R-:W4:Y:S04]  /*02d0*/  LDG.E R16, desc[UR6][R2.64+0x8] ;  /* 0x0000080602107981 */ /* 0x000f28000c1e1900 */
[----:B------:R-:W4:Y:S01]  /*02e0*/  LDG.E R17, desc[UR6][R4.64+0x2000] ;  /* 0x0020000604117981 */ /* 0x000f22000c1e1900 */
[----:B-----5:R-:W-:-:S03]  /*02f0*/  IMAD R24, R18, R19, R24 ;  /* 0x0000001312187224 */ /* 0x020fc600078e0218 */
[----:B------:R-:W5:Y:S04]  /*0300*/  LDG.E R18, desc[UR6][R2.64+0xc] ;  /* 0x00000c0602127981 */ /* 0x000f68000c1e1900 */
[----:B------:R-:W5:Y:S01]  /*0310*/  LDG.E R19, desc[UR6][R4.64+0x3000] ;  /* 0x0030000604137981 */ /* 0x000f62000c1e1900 */
[----:B------:R-:W-:-:S03]  /*0320*/  IMAD R24, R22, R23, R24 ;  /* 0x0000001716187224 */ /* 0x000fc600078e0218 */
[----:B------:R-:W5:Y:S04]  /*0330*/  LDG.E R22, desc[UR6][R2.64+0x10] ;  /* 0x0000100602167981 */ /* 0x000f68000c1e1900 */
[----:B------:R-:W5:Y:S01]  /*0340*/  LDG.E R23, desc[UR6][R4.64+0x4000] ;  /* 0x0040000604177981 */ /* 0x000f62000c1e1900 */
[----:B------:R-:W-:-:S03]  /*0350*/  IMAD R26, R20, R21, R24 ;  /* 0x00000015141a7224 */ /* 0x000fc600078e0218 */
[----:B------:R-:W5:Y:S04]  /*0360*/  LDG.E R24, desc[UR6][R2.64+0x14] ;  /* 0x0000140602187981 */ /* 0x000f68000c1e1900 */
[----:B------:R-:W5:Y:S04]  /*0370*/  LDG.E R21, desc[UR6][R2.64+0x18] ;  /* 0x0000180602157981 */ /* 0x000f68000c1e1900 */
[----:B------:R-:W5:Y:S01]  /*0380*/  LDG.E R20, desc[UR6][R4.64+0x6000] ;  /* 0x0060000604147981 */ /* 0x000f62000c1e1900 */
[----:B------:R-:W-:-:S03]  /*0390*/  IMAD R26, R14, R15, R26 ;  /* 0x0000000f0e1a7224 */ /* 0x000fc600078e021a */
[----:B------:R0:W5:Y:S04]  /*03a0*/  LDG.E R14, desc[UR6][R2.64+0x1c] ;  /* 0x00001c06020e7981 */ /* 0x000168000c1e1900 */
[----:B------:R1:W5:Y:S01]  /*03b0*/  LDG.E R15, desc[UR6][R4.64+0x7000] ;  /* 0x00700006040f7981 */ /* 0x000362000c1e1900 */
[----:B------:R-:W-:Y:S01]  /*03c0*/  IMAD R8, R9, R8, R26 ;  /* 0x0000000809087224 */ /* 0x000fe200078e021a */
[----:B------:R-:W-:-:S04]  /*03d0*/  UIADD3 UR4, UPT, UPT, UR4, 0x1, URZ ;  /* 0x0000000104047890 */ /* 0x000fc8000fffe0ff */
[----:B------:R-:W-:Y:S01]  /*03e0*/  UISETP.NE.AND UP0, UPT, UR4, 0x40, UPT ;  /* 0x000000400400788c */ /* 0x000fe2000bf05270 */
[----:B------:R-:W-:Y:S01]  /*03f0*/  BAR.SYNC.DEFER_BLOCKING 0x0 ;  /* 0x0000000000007b1d */ /* 0x000fe20000010000 */
[----:B0-----:R-:W-:Y:S02]  /*0400*/  IADD3 R2, P1, PT, R2, 0x40, RZ ;  /* 0x0000004002027810 */ /* 0x001fe40007f3e0ff */
[----:B-1----:R-:W-:Y:S02]  /*0410*/  IADD3 R4, P0, PT, R4, 0x10000, RZ ;  /* 0x0001000004047810 */ /* 0x002fe40007f1e0ff */
[----:B------:R-:W-:Y:S02]  /*0420*/  IADD3.X R3, PT, PT, RZ, R3, RZ, P1, !PT ;  /* 0x00000003ff037210 */ /* 0x000fe40000ffe4ff */
[----:B------:R-:W-:Y:S01]  /*0430*/  IADD3.X R9, PT, PT, RZ, R5, RZ, P0, !PT ;  /* 0x00000005ff097210 */ /* 0x000fe200007fe4ff */
[----:B--2---:R-:W-:-:S04]  /*0440*/  IMAD R8, R12, R13, R8 ;  /* 0x0000000d0c087224 */ /* 0x004fc800078e0208 */
[----:B---3--:R-:W-:-:S04]  /*0450*/  IMAD R8, R10, R11, R8 ;  /* 0x0000000b0a087224 */ /* 0x008fc800078e0208 */
[----:B----4-:R-:W-:-:S04]  /*0460*/  IMAD R8, R16, R17, R8 ;  /* 0x0000001110087224 */ /* 0x010fc800078e0208 */
[----:B-----5:R-:W-:-:S04]  /*0470*/  IMAD R8, R18, R19, R8 ;  /* 0x0000001312087224 */ /* 0x020fc800078e0208 */
[----:B------:R-:W-:-:S04]  /*0480*/  IMAD R8, R22, R23, R8 ;  /* 0x0000001716087224 */ /* 0x000fc800078e0208 */
[----:B------:R-:W-:-:S04]  /*0490*/  IMAD R8, R24, R25, R8 ;  /* 0x0000001918087224 */ /* 0x000fc800078e0208 */
[----:B------:R-:W-:-:S04]  /*04a0*/  IMAD R8, R21, R20, R8 ;  /* 0x0000001415087224 */ /* 0x000fc800078e0208 */
[----:B------:R-:W-:Y:S01]  /*04b0*/  IMAD R10, R14, R15, R8 ;  /* 0x0000000f0e0a7224 */ /* 0x000fe200078e0208 */
[----:B------:R-:W-:Y:S06]  /*04c0*/  BRA.U UP0, `(.L_x_0) ;  /* 0xfffffffd001c7547 */ /* 0x000fec000b83ffff */
[----:B------:R-:W0:Y:S01]  /*04d0*/  LDCU.64 UR4, c[0x0][0x390] ;  /* 0x00007200ff0477ac */ /* 0x000e220008000a00 */
[----:B------:R-:W-:-:S04]  /*04e0*/  SHF.L.U32 R3, R6, 0xa, RZ ;  /* 0x0000000a06037819 */ /* 0x000fc800000006ff */
[----:B------:R-:W-:-:S04]  /*04f0*/  LOP3.LUT R0, R3, R0, RZ, 0xfc, !PT ;  /* 0x0000000003007212 */ /* 0x000fc800078efcff */
[----:B------:R-:W-:-:S04]  /*0500*/  LEA R0, P0, R7, R0, 0x4 ;  /* 0x0000000007007211 */ /* 0x000fc800078020ff */
[----:B------:R-:W-:Y:S02]  /*0510*/  IADD3.X R3, PT, PT, RZ, RZ, RZ, P0, !PT ;  /* 0x000000ffff037210 */ /* 0x000fe400007fe4ff */
[----:B0-----:R-:W-:-:S04]  /*0520*/  LEA R2, P0, R0, UR4, 0x2 ;  /* 0x0000000400027c11 */ /* 0x001fc8000f8010ff */
[----:B------:R-:W-:-:S05]  /*0530*/  LEA.HI.X R3, R0, UR5, R3, 0x2, P0 ;  /* 0x0000000500037c11 */ /* 0x000fca00080f1403 */
[----:B------:R-:W-:Y:S01]  /*0540*/  STG.E desc[UR6][R2.64], R10 ;  /* 0x0000000a02007986 */ /* 0x000fe2000c101906 */
[----:B------:R-:W-:Y:S05]  /*0550*/  EXIT ;  /* 0x000000000000794d */ /* 0x000fea0003800000 */
.L_x_1:
[----:B------:R-:W-:-:S00]  /*0560*/  BRA `(.L_x_1) ;  /* 0xfffffffc00fc7947 */ /* 0x000fc0000383ffff */
[----:B------:R-:W-:-:S00]  /*0570*/  NOP ;  /* 0x0000000000007918 */ /* 0x000fc00000000000 */
        /* <DEDUP_REMOVED lines=8> */
.L_x_2:


//--------------------- .nv.shared.reserved.0     --------------------------
	.section	.nv.shared.reserved.0,"aw",@nobits
	.weak		__nv_reservedSMEM_offset_0_alias
	.size		__nv_reservedSMEM_offset_0_alias, 0, 64
	.other		__nv_reservedSMEM_offset_0_alias,@"STO_CUDA_RESERVED_SHARED STV_DEFAULT"
__nv_reservedSMEM_offset_0_alias:
	.zero		0
	.zero		64


//--------------------- .nv.constant0._Z7mat_mulPiS_S_ --------------------------
	.section	.nv.constant0._Z7mat_mulPiS_S_,"a",@progbits
	.sectionflags	@""
	.align	4
.nv.constant0._Z7mat_mulPiS_S_:
	.zero		920


//--------------------- SYMBOLS --------------------------

	.type		.nv.reservedSmem.offset0,@object
	.size		.nv.reservedSmem.offset0,0x4
